//
// Generated by NVIDIA NVVM Compiler
//
// Compiler Build ID: CL-36424714
// Cuda compilation tools, release 13.0, V13.0.88
// Based on NVVM 20.0.0
//

.version 9.0
.target sm_100
.address_size 64

	// .globl	_Z12MatMulKernelPfS_S_i
// _ZZ12MatMulKernelPfS_S_iE3Mds has been demoted
// _ZZ12MatMulKernelPfS_S_iE3Nds has been demoted

.visible .entry _Z12MatMulKernelPfS_S_i(
	.param .u64 .ptr .align 1 _Z12MatMulKernelPfS_S_i_param_0,
	.param .u64 .ptr .align 1 _Z12MatMulKernelPfS_S_i_param_1,
	.param .u64 .ptr .align 1 _Z12MatMulKernelPfS_S_i_param_2,
	.param .u32 _Z12MatMulKernelPfS_S_i_param_3
)
{
	.reg .pred 	%p<10>;
	.reg .b32 	%r<119>;
	.reg .b32 	%f<143>;
	.reg .b64 	%rd<48>;
	// demoted variable
	.shared .align 4 .b8 _ZZ12MatMulKernelPfS_S_iE3Mds[16];
	// demoted variable
	.shared .align 4 .b8 _ZZ12MatMulKernelPfS_S_iE3Nds[16];
	ld.param.u64 	%rd4, [_Z12MatMulKernelPfS_S_i_param_0];
	ld.param.u64 	%rd5, [_Z12MatMulKernelPfS_S_i_param_1];
	ld.param.u32 	%r49, [_Z12MatMulKernelPfS_S_i_param_3];
	cvta.to.global.u64 	%rd1, %rd5;
	cvta.to.global.u64 	%rd2, %rd4;
	mov.u32 	%r50, %ctaid.x;
	mov.u32 	%r51, %ctaid.y;
	mov.u32 	%r1, %tid.x;
	mov.u32 	%r2, %tid.y;
	shl.b32 	%r52, %r51, 1;
	add.s32 	%r3, %r52, %r2;
	shl.b32 	%r4, %r50, 1;
	add.s32 	%r5, %r4, %r1;
	shr.u32 	%r53, %r49, 31;
	add.s32 	%r54, %r49, %r53;
	shr.s32 	%r6, %r54, 1;
	setp.lt.s32 	%p1, %r49, 2;
	mov.f32 	%f142, 0f00000000;
	@%p1 bra 	$L__BB0_12;
	mad.lo.s32 	%r7, %r49, %r3, %r1;
	shl.b32 	%r56, %r2, 3;
	mov.u32 	%r57, _ZZ12MatMulKernelPfS_S_iE3Mds;
	add.s32 	%r8, %r57, %r56;
	shl.b32 	%r58, %r1, 2;
	add.s32 	%r9, %r8, %r58;
	mov.u32 	%r59, _ZZ12MatMulKernelPfS_S_iE3Nds;
	add.s32 	%r11, %r59, %r58;
	add.s32 	%r10, %r11, %r56;
	add.s32 	%r60, %r6, -1;
	setp.lt.u32 	%p2, %r60, 7;
	mov.f32 	%f142, 0f00000000;
	mov.b32 	%r117, 0;
	@%p2 bra 	$L__BB0_4;
	and.b32  	%r61, %r6, 1073741816;
	neg.s32 	%r115, %r61;
	add.s32 	%r62, %r2, 14;
	mad.lo.s32 	%r63, %r49, %r62, %r1;
	add.s32 	%r113, %r63, %r4;
	add.s32 	%r64, %r2, 12;
	mad.lo.s32 	%r65, %r49, %r64, %r1;
	add.s32 	%r112, %r65, %r4;
	add.s32 	%r66, %r2, 10;
	mad.lo.s32 	%r67, %r49, %r66, %r1;
	add.s32 	%r111, %r67, %r4;
	add.s32 	%r68, %r2, 8;
	mad.lo.s32 	%r69, %r49, %r68, %r1;
	add.s32 	%r110, %r69, %r4;
	add.s32 	%r70, %r2, 6;
	mad.lo.s32 	%r71, %r49, %r70, %r1;
	add.s32 	%r109, %r71, %r4;
	add.s32 	%r72, %r2, 4;
	mad.lo.s32 	%r73, %r49, %r72, %r1;
	add.s32 	%r108, %r73, %r4;
	add.s32 	%r74, %r2, 2;
	mad.lo.s32 	%r75, %r49, %r74, %r1;
	add.s32 	%r107, %r75, %r4;
	mad.lo.s32 	%r76, %r2, %r49, %r1;
	add.s32 	%r106, %r76, %r4;
	mov.f32 	%f142, 0f00000000;
	mov.u32 	%r114, %r7;
$L__BB0_3:
	.pragma "nounroll";
	and.b32  	%r117, %r6, 1073741816;
	mul.wide.s32 	%rd6, %r114, 4;
	add.s64 	%rd7, %rd2, %rd6;
	ld.global.f32 	%f17, [%rd7];
	st.shared.f32 	[%r9], %f17;
	mul.wide.u32 	%rd8, %r106, 4;
	add.s64 	%rd9, %rd1, %rd8;
	ld.global.f32 	%f18, [%rd9];
	st.shared.f32 	[%r10], %f18;
	bar.sync 	0;
	ld.shared.f32 	%f19, [%r8];
	ld.shared.f32 	%f20, [%r11];
	fma.rn.f32 	%f21, %f19, %f20, %f142;
	ld.shared.f32 	%f22, [%r8+4];
	ld.shared.f32 	%f23, [%r11+8];
	fma.rn.f32 	%f24, %f22, %f23, %f21;
	bar.sync 	0;
	ld.global.f32 	%f25, [%rd7+8];
	st.shared.f32 	[%r9], %f25;
	mul.wide.u32 	%rd10, %r107, 4;
	add.s64 	%rd11, %rd1, %rd10;
	ld.global.f32 	%f26, [%rd11];
	st.shared.f32 	[%r10], %f26;
	bar.sync 	0;
	ld.shared.f32 	%f27, [%r8];
	ld.shared.f32 	%f28, [%r11];
	fma.rn.f32 	%f29, %f27, %f28, %f24;
	ld.shared.f32 	%f30, [%r8+4];
	ld.shared.f32 	%f31, [%r11+8];
	fma.rn.f32 	%f32, %f30, %f31, %f29;
	bar.sync 	0;
	ld.global.f32 	%f33, [%rd7+16];
	st.shared.f32 	[%r9], %f33;
	mul.wide.u32 	%rd12, %r108, 4;
	add.s64 	%rd13, %rd1, %rd12;
	ld.global.f32 	%f34, [%rd13];
	st.shared.f32 	[%r10], %f34;
	bar.sync 	0;
	ld.shared.f32 	%f35, [%r8];
	ld.shared.f32 	%f36, [%r11];
	fma.rn.f32 	%f37, %f35, %f36, %f32;
	ld.shared.f32 	%f38, [%r8+4];
	ld.shared.f32 	%f39, [%r11+8];
	fma.rn.f32 	%f40, %f38, %f39, %f37;
	bar.sync 	0;
	ld.global.f32 	%f41, [%rd7+24];
	st.shared.f32 	[%r9], %f41;
	mul.wide.u32 	%rd14, %r109, 4;
	add.s64 	%rd15, %rd1, %rd14;
	ld.global.f32 	%f42, [%rd15];
	st.shared.f32 	[%r10], %f42;
	bar.sync 	0;
	ld.shared.f32 	%f43, [%r8];
	ld.shared.f32 	%f44, [%r11];
	fma.rn.f32 	%f45, %f43, %f44, %f40;
	ld.shared.f32 	%f46, [%r8+4];
	ld.shared.f32 	%f47, [%r11+8];
	fma.rn.f32 	%f48, %f46, %f47, %f45;
	bar.sync 	0;
	ld.global.f32 	%f49, [%rd7+32];
	st.shared.f32 	[%r9], %f49;
	mul.wide.u32 	%rd16, %r110, 4;
	add.s64 	%rd17, %rd1, %rd16;
	ld.global.f32 	%f50, [%rd17];
	st.shared.f32 	[%r10], %f50;
	bar.sync 	0;
	ld.shared.f32 	%f51, [%r8];
	ld.shared.f32 	%f52, [%r11];
	fma.rn.f32 	%f53, %f51, %f52, %f48;
	ld.shared.f32 	%f54, [%r8+4];
	ld.shared.f32 	%f55, [%r11+8];
	fma.rn.f32 	%f56, %f54, %f55, %f53;
	bar.sync 	0;
	ld.global.f32 	%f57, [%rd7+40];
	st.shared.f32 	[%r9], %f57;
	mul.wide.u32 	%rd18, %r111, 4;
	add.s64 	%rd19, %rd1, %rd18;
	ld.global.f32 	%f58, [%rd19];
	st.shared.f32 	[%r10], %f58;
	bar.sync 	0;
	ld.shared.f32 	%f59, [%r8];
	ld.shared.f32 	%f60, [%r11];
	fma.rn.f32 	%f61, %f59, %f60, %f56;
	ld.shared.f32 	%f62, [%r8+4];
	ld.shared.f32 	%f63, [%r11+8];
	fma.rn.f32 	%f64, %f62, %f63, %f61;
	bar.sync 	0;
	ld.global.f32 	%f65, [%rd7+48];
	st.shared.f32 	[%r9], %f65;
	mul.wide.u32 	%rd20, %r112, 4;
	add.s64 	%rd21, %rd1, %rd20;
	ld.global.f32 	%f66, [%rd21];
	st.shared.f32 	[%r10], %f66;
	bar.sync 	0;
	ld.shared.f32 	%f67, [%r8];
	ld.shared.f32 	%f68, [%r11];
	fma.rn.f32 	%f69, %f67, %f68, %f64;
	ld.shared.f32 	%f70, [%r8+4];
	ld.shared.f32 	%f71, [%r11+8];
	fma.rn.f32 	%f72, %f70, %f71, %f69;
	bar.sync 	0;
	ld.global.f32 	%f73, [%rd7+56];
	st.shared.f32 	[%r9], %f73;
	mul.wide.u32 	%rd22, %r113, 4;
	add.s64 	%rd23, %rd1, %rd22;
	ld.global.f32 	%f74, [%rd23];
	st.shared.f32 	[%r10], %f74;
	bar.sync 	0;
	ld.shared.f32 	%f75, [%r8];
	ld.shared.f32 	%f76, [%r11];
	fma.rn.f32 	%f77, %f75, %f76, %f72;
	ld.shared.f32 	%f78, [%r8+4];
	ld.shared.f32 	%f79, [%r11+8];
	fma.rn.f32 	%f142, %f78, %f79, %f77;
	bar.sync 	0;
	add.s32 	%r115, %r115, 8;
	add.s32 	%r114, %r114, 16;
	shl.b32 	%r77, %r49, 4;
	add.s32 	%r113, %r113, %r77;
	add.s32 	%r112, %r112, %r77;
	add.s32 	%r111, %r111, %r77;
	add.s32 	%r110, %r110, %r77;
	add.s32 	%r109, %r109, %r77;
	add.s32 	%r108, %r108, %r77;
	add.s32 	%r107, %r107, %r77;
	add.s32 	%r106, %r106, %r77;
	setp.ne.s32 	%p3, %r115, 0;
	@%p3 bra 	$L__BB0_3;
$L__BB0_4:
	and.b32  	%r43, %r6, 7;
	setp.eq.s32 	%p4, %r43, 0;
	@%p4 bra 	$L__BB0_12;
	and.b32  	%r44, %r6, 3;
	setp.lt.u32 	%p5, %r43, 4;
	@%p5 bra 	$L__BB0_7;
	shl.b32 	%r78, %r117, 1;
	add.s32 	%r79, %r7, %r78;
	mul.wide.s32 	%rd24, %r79, 4;
	add.s64 	%rd25, %rd2, %rd24;
	ld.global.f32 	%f81, [%rd25];
	st.shared.f32 	[%r9], %f81;
	add.s32 	%r80, %r78, %r2;
	mad.lo.s32 	%r81, %r80, %r49, %r5;
	mul.wide.u32 	%rd26, %r81, 4;
	add.s64 	%rd27, %rd1, %rd26;
	ld.global.f32 	%f82, [%rd27];
	st.shared.f32 	[%r10], %f82;
	bar.sync 	0;
	ld.shared.f32 	%f83, [%r8];
	ld.shared.f32 	%f84, [%r11];
	fma.rn.f32 	%f85, %f83, %f84, %f142;
	ld.shared.f32 	%f86, [%r8+4];
	ld.shared.f32 	%f87, [%r11+8];
	fma.rn.f32 	%f88, %f86, %f87, %f85;
	bar.sync 	0;
	ld.global.f32 	%f89, [%rd25+8];
	st.shared.f32 	[%r9], %f89;
	add.s32 	%r82, %r80, 2;
	mad.lo.s32 	%r83, %r82, %r49, %r5;
	mul.wide.u32 	%rd28, %r83, 4;
	add.s64 	%rd29, %rd1, %rd28;
	ld.global.f32 	%f90, [%rd29];
	st.shared.f32 	[%r10], %f90;
	bar.sync 	0;
	ld.shared.f32 	%f91, [%r8];
	ld.shared.f32 	%f92, [%r11];
	fma.rn.f32 	%f93, %f91, %f92, %f88;
	ld.shared.f32 	%f94, [%r8+4];
	ld.shared.f32 	%f95, [%r11+8];
	fma.rn.f32 	%f96, %f94, %f95, %f93;
	bar.sync 	0;
	ld.global.f32 	%f97, [%rd25+16];
	st.shared.f32 	[%r9], %f97;
	add.s32 	%r84, %r80, 4;
	mad.lo.s32 	%r85, %r84, %r49, %r5;
	mul.wide.u32 	%rd30, %r85, 4;
	add.s64 	%rd31, %rd1, %rd30;
	ld.global.f32 	%f98, [%rd31];
	st.shared.f32 	[%r10], %f98;
	bar.sync 	0;
	ld.shared.f32 	%f99, [%r8];
	ld.shared.f32 	%f100, [%r11];
	fma.rn.f32 	%f101, %f99, %f100, %f96;
	ld.shared.f32 	%f102, [%r8+4];
	ld.shared.f32 	%f103, [%r11+8];
	fma.rn.f32 	%f104, %f102, %f103, %f101;
	bar.sync 	0;
	ld.global.f32 	%f105, [%rd25+24];
	st.shared.f32 	[%r9], %f105;
	add.s32 	%r86, %r80, 6;
	mad.lo.s32 	%r87, %r86, %r49, %r5;
	mul.wide.u32 	%rd32, %r87, 4;
	add.s64 	%rd33, %rd1, %rd32;
	ld.global.f32 	%f106, [%rd33];
	st.shared.f32 	[%r10], %f106;
	bar.sync 	0;
	ld.shared.f32 	%f107, [%r8];
	ld.shared.f32 	%f108, [%r11];
	fma.rn.f32 	%f109, %f107, %f108, %f104;
	ld.shared.f32 	%f110, [%r8+4];
	ld.shared.f32 	%f111, [%r11+8];
	fma.rn.f32 	%f142, %f110, %f111, %f109;
	bar.sync 	0;
	sub.s32 	%r88, %r78, %r117;
	add.s32 	%r117, %r88, 4;
$L__BB0_7:
	setp.eq.s32 	%p6, %r44, 0;
	@%p6 bra 	$L__BB0_12;
	setp.eq.s32 	%p7, %r44, 1;
	@%p7 bra 	$L__BB0_10;
	shl.b32 	%r89, %r117, 1;
	add.s32 	%r90, %r7, %r89;
	mul.wide.s32 	%rd34, %r90, 4;
	add.s64 	%rd35, %rd2, %rd34;
	ld.global.f32 	%f113, [%rd35];
	st.shared.f32 	[%r9], %f113;
	add.s32 	%r91, %r89, %r2;
	mad.lo.s32 	%r92, %r91, %r49, %r5;
	mul.wide.u32 	%rd36, %r92, 4;
	add.s64 	%rd37, %rd1, %rd36;
	ld.global.f32 	%f114, [%rd37];
	st.shared.f32 	[%r10], %f114;
	bar.sync 	0;
	ld.shared.f32 	%f115, [%r8];
	ld.shared.f32 	%f116, [%r11];
	fma.rn.f32 	%f117, %f115, %f116, %f142;
	ld.shared.f32 	%f118, [%r8+4];
	ld.shared.f32 	%f119, [%r11+8];
	fma.rn.f32 	%f120, %f118, %f119, %f117;
	bar.sync 	0;
	ld.global.f32 	%f121, [%rd35+8];
	st.shared.f32 	[%r9], %f121;
	add.s32 	%r93, %r91, 2;
	mad.lo.s32 	%r94, %r93, %r49, %r5;
	mul.wide.u32 	%rd38, %r94, 4;
	add.s64 	%rd39, %rd1, %rd38;
	ld.global.f32 	%f122, [%rd39];
	st.shared.f32 	[%r10], %f122;
	bar.sync 	0;
	ld.shared.f32 	%f123, [%r8];
	ld.shared.f32 	%f124, [%r11];
	fma.rn.f32 	%f125, %f123, %f124, %f120;
	ld.shared.f32 	%f126, [%r8+4];
	ld.shared.f32 	%f127, [%r11+8];
	fma.rn.f32 	%f142, %f126, %f127, %f125;
	bar.sync 	0;
	sub.s32 	%r95, %r89, %r117;
	add.s32 	%r117, %r95, 2;
$L__BB0_10:
	and.b32  	%r96, %r6, 1;
	setp.eq.b32 	%p8, %r96, 1;
	not.pred 	%p9, %p8;
	@%p9 bra 	$L__BB0_12;
	shl.b32 	%r97, %r117, 1;
	add.s32 	%r98, %r7, %r97;
	mul.wide.s32 	%rd40, %r98, 4;
	add.s64 	%rd41, %rd2, %rd40;
	ld.global.f32 	%f128, [%rd41];
	st.shared.f32 	[%r9], %f128;
	add.s32 	%r99, %r97, %r2;
	mad.lo.s32 	%r100, %r99, %r49, %r5;
	mul.wide.u32 	%rd42, %r100, 4;
	add.s64 	%rd43, %rd1, %rd42;
	ld.global.f32 	%f129, [%rd43];
	st.shared.f32 	[%r10], %f129;
	bar.sync 	0;
	ld.shared.f32 	%f130, [%r8];
	ld.shared.f32 	%f131, [%r11];
	fma.rn.f32 	%f132, %f130, %f131, %f142;
	ld.shared.f32 	%f133, [%r8+4];
	ld.shared.f32 	%f134, [%r11+8];
	fma.rn.f32 	%f142, %f133, %f134, %f132;
	bar.sync 	0;
$L__BB0_12:
	ld.param.u64 	%rd47, [_Z12MatMulKernelPfS_S_i_param_2];
	cvta.to.global.u64 	%rd44, %rd47;
	mad.lo.s32 	%r105, %r49, %r3, %r5;
	mul.wide.s32 	%rd45, %r105, 4;
	add.s64 	%rd46, %rd44, %rd45;
	st.global.f32 	[%rd46], %f142;
	ret;

}


// ===== COMPILED SASS (sm_100) =====

	.target	sm_100

	.elftype	@"ET_EXEC"


//--------------------- .note.nv.tkinfo           --------------------------
	.section	.note.nv.tkinfo,"",@"SHT_NOTE"
	.sectionflags	@"SHF_NOTE_NV_TKINFO"
	.tkinfo
        /*0018*/ 	.word	0x00000002
        /*0030*/ 	.string	""
        /*0030*/ 	.string	"ptxas"
        /*0030*/ 	.string	"Cuda compilation tools, release 13.0, V13.0.88"
        /*0030*/ 	.string	"Build cuda_13.0.r13.0/compiler.36424714_0"
        /*0030*/ 	.string	"-arch sm_100 -m 64 "



//--------------------- .note.nv.cuinfo           --------------------------
	.section	.note.nv.cuinfo,"",@"SHT_NOTE"
	.sectionflags	@"SHF_NOTE_NV_CUINFO"
        /*0018*/ 	.short	0x0002
        /*001a*/ 	.short	0x0064
        /*001c*/ 	.short	0x0082
	.zero		2


//--------------------- .nv.info                  --------------------------
	.section	.nv.info,"",@"SHT_CUDA_INFO"
	.align	4


	//----- nvinfo : EIATTR_REGCOUNT
	.align		4
        /*0000*/ 	.byte	0x04, 0x2f
        /*0002*/ 	.short	(.L_1 - .L_0)
	.align		4
.L_0:
        /*0004*/ 	.word	index@(_Z12MatMulKernelPfS_S_i)
        /*0008*/ 	.word	0x00000028


	//----- nvinfo : EIATTR_FRAME_SIZE
	.align		4
.L_1:
        /*000c*/ 	.byte	0x04, 0x11
        /*000e*/ 	.short	(.L_3 - .L_2)
	.align		4
.L_2:
        /*0010*/ 	.word	index@(_Z12MatMulKernelPfS_S_i)
        /*0014*/ 	.word	0x00000000


	//----- nvinfo : EIATTR_MIN_STACK_SIZE
	.align		4
.L_3:
        /*0018*/ 	.byte	0x04, 0x12
        /*001a*/ 	.short	(.L_5 - .L_4)
	.align		4
.L_4:
        /*001c*/ 	.word	index@(_Z12MatMulKernelPfS_S_i)
        /*0020*/ 	.word	0x00000000
.L_5:


//--------------------- .nv.compat                --------------------------
	.section	.nv.compat,"",@"SHT_CUDA_COMPAT_INFO"
	.align	4
        /*0000*/ 	.byte	0x02, 0x09, 0x00, 0x00, 0x02, 0x02, 0x01, 0x00, 0x02, 0x05, 0x05, 0x00, 0x03, 0x07, 0x01, 0x01
        /*0010*/ 	.byte	0x02, 0x03, 0x00, 0x00, 0x02, 0x06, 0x01, 0x00, 0x04, 0x0b, 0x08, 0x00, 0x09, 0x00, 0x00, 0x00
        /*0020*/ 	.byte	0x00, 0x00, 0x00, 0x00


//--------------------- .nv.info._Z12MatMulKernelPfS_S_i --------------------------
	.section	.nv.info._Z12MatMulKernelPfS_S_i,"",@"SHT_CUDA_INFO"
	.sectionflags	@""
	.align	4


	//----- nvinfo : EIATTR_CUDA_API_VERSION
	.align		4
        /*0000*/ 	.byte	0x04, 0x37
        /*0002*/ 	.short	(.L_7 - .L_6)
.L_6:
        /*0004*/ 	.word	0x00000082


	//----- nvinfo : EIATTR_KPARAM_INFO
	.align		4
.L_7:
        /*0008*/ 	.byte	0x04, 0x17
        /*000a*/ 	.short	(.L_9 - .L_8)
.L_8:
        /*000c*/ 	.word	0x00000000
        /*0010*/ 	.short	0x0003
        /*0012*/ 	.short	0x0018
        /*0014*/ 	.byte	0x00, 0xf0, 0x11, 0x00


	//----- nvinfo : EIATTR_KPARAM_INFO
	.align		4
.L_9:
        /*0018*/ 	.byte	0x04, 0x17
        /*001a*/ 	.short	(.L_11 - .L_10)
.L_10:
        /*001c*/ 	.word	0x00000000
        /*0020*/ 	.short	0x0002
        /*0022*/ 	.short	0x0010
        /*0024*/ 	.byte	0x00, 0xf5, 0x21, 0x00


	//----- nvinfo : EIATTR_KPARAM_INFO
	.align		4
.L_11:
        /*0028*/ 	.byte	0x04, 0x17
        /*002a*/ 	.short	(.L_13 - .L_12)
.L_12:
        /*002c*/ 	.word	0x00000000
        /*0030*/ 	.short	0x0001
        /*0032*/ 	.short	0x0008
        /*0034*/ 	.byte	0x00, 0xf5, 0x21, 0x00


	//----- nvinfo : EIATTR_KPARAM_INFO
	.align		4
.L_13:
        /*0038*/ 	.byte	0x04, 0x17
        /*003a*/ 	.short	(.L_15 - .L_14)
.L_14:
        /*003c*/ 	.word	0x00000000
        /*0040*/ 	.short	0x0000
        /*0042*/ 	.short	0x0000
        /*0044*/ 	.byte	0x00, 0xf5, 0x21, 0x00


	//----- nvinfo : EIATTR_SPARSE_MMA_MASK
	.align		4
.L_15:
        /*0048*/ 	.byte	0x03, 0x50
        /*004a*/ 	.short	0x0000


	//----- nvinfo : EIATTR_MAXREG_COUNT
	.align		4
        /*004c*/ 	.byte	0x03, 0x1b
        /*004e*/ 	.short	0x00ff


	//----- nvinfo : EIATTR_NUM_BARRIERS
	.align		4
        /*0050*/ 	.byte	0x02, 0x4c
        /*0052*/ 	.byte	0x01
	.zero		1


	//----- nvinfo : EIATTR_MERCURY_ISA_VERSION
	.align		4
        /*0054*/ 	.byte	0x03, 0x5f
        /*0056*/ 	.short	0x0101


	//----- nvinfo : EIATTR_VRC_CTA_INIT_COUNT
	.align		4
        /*0058*/ 	.byte	0x02, 0x4a
	.zero		1
	.zero		1


	//----- nvinfo : EIATTR_EXIT_INSTR_OFFSETS
	.align		4
        /*005c*/ 	.byte	0x04, 0x1c
        /*005e*/ 	.short	(.L_17 - .L_16)


	//   ....[0]....
.L_16:
        /*0060*/ 	.word	0x000012a0


	//----- nvinfo : EIATTR_CBANK_PARAM_SIZE
	.align		4
.L_17:
        /*0064*/ 	.byte	0x03, 0x19
        /*0066*/ 	.short	0x001c


	//----- nvinfo : EIATTR_PARAM_CBANK
	.align		4
        /*0068*/ 	.byte	0x04, 0x0a
        /*006a*/ 	.short	(.L_19 - .L_18)
	.align		4
.L_18:
        /*006c*/ 	.word	index@(.nv.constant0._Z12MatMulKernelPfS_S_i)
        /*0070*/ 	.short	0x0380
        /*0072*/ 	.short	0x001c


	//----- nvinfo : EIATTR_SW_WAR
	.align		4
.L_19:
        /*0074*/ 	.byte	0x04, 0x36
        /*0076*/ 	.short	(.L_21 - .L_20)
.L_20:
        /*0078*/ 	.word	0x00000008
.L_21:


//--------------------- .nv.callgraph             --------------------------
	.section	.nv.callgraph,"",@"SHT_CUDA_CALLGRAPH"
	.align	4
	.sectionentsize	8
	.align		4
        /*0000*/ 	.word	0x00000000
	.align		4
        /*0004*/ 	.word	0xffffffff
	.align		4
        /*0008*/ 	.word	0x00000000
	.align		4
        /*000c*/ 	.word	0xfffffffe
	.align		4
        /*0010*/ 	.word	0x00000000
	.align		4
        /*0014*/ 	.word	0xfffffffd
	.align		4
        /*0018*/ 	.word	0x00000000
	.align		4
        /*001c*/ 	.word	0xfffffffc


//--------------------- .text._Z12MatMulKernelPfS_S_i --------------------------
	.section	.text._Z12MatMulKernelPfS_S_i,"ax",@progbits
	.align	128
        .global         _Z12MatMulKernelPfS_S_i
        .type           _Z12MatMulKernelPfS_S_i,@function
        .size           _Z12MatMulKernelPfS_S_i,(.L_x_6 - _Z12MatMulKernelPfS_S_i)
        .other          _Z12MatMulKernelPfS_S_i,@"STO_CUDA_ENTRY STV_DEFAULT"
_Z12MatMulKernelPfS_S_i:
.text._Z12MatMulKernelPfS_S_i:
[----:B------:R-:W-:Y:S08]  /*0000*/  LDC R1, c[0x0][0x37c] ;  /* 0x0000df00ff017b82 */ /* 0x000ff00000000800 */
[----:B------:R-:W0:Y:S01]  /*0010*/  LDC R3, c[0x0][0x398] ;  /* 0x0000e600ff037b82 */ /* 0x000e220000000800 */
[----:B------:R-:W1:Y:S01]  /*0020*/  S2R R5, SR_CTAID.Y ;  /* 0x0000000000057919 */ /* 0x000e620000002600 */
[----:B------:R-:W2:Y:S01]  /*0030*/  LDCU.64 UR8, c[0x0][0x358] ;  /* 0x00006b00ff0877ac */ /* 0x000ea20008000a00 */
[----:B------:R-:W-:Y:S01]  /*0040*/  HFMA2 R15, -RZ, RZ, 0, 0 ;  /* 0x00000000ff0f7431 */ /* 0x000fe200000001ff */
[----:B------:R-:W1:Y:S01]  /*0050*/  S2R R0, SR_TID.Y ;  /* 0x0000000000007919 */ /* 0x000e620000002200 */
[----:B------:R-:W3:Y:S01]  /*0060*/  S2R R14, SR_CTAID.X ;  /* 0x00000000000e7919 */ /* 0x000ee20000002500 */
[----:B------:R-:W3:Y:S01]  /*0070*/  S2R R25, SR_TID.X ;  /* 0x0000000000197919 */ /* 0x000ee20000002100 */
[----:B0-----:R-:W-:-:S02]  /*0080*/  ISETP.GE.AND P0, PT, R3, 0x2, PT ;  /* 0x000000020300780c */ /* 0x001fc40003f06270 */
[----:B-1----:R-:W-:Y:S02]  /*0090*/  LEA R4, R5, R0, 0x1 ;  /* 0x0000000005047211 */ /* 0x002fe400078e08ff */
[----:B---3--:R-:W-:-:S09]  /*00a0*/  LEA R6, R14, R25, 0x1 ;  /* 0x000000190e067211 */ /* 0x008fd200078e08ff */
[----:B--2---:R-:W-:Y:S05]  /*00b0*/  @!P0 BRA `(.L_x_0) ;  /* 0x0000001000688947 */ /* 0x004fea0003800000 */
[----:B------:R-:W0:Y:S01]  /*00c0*/  S2UR UR6, SR_CgaCtaId ;  /* 0x00000000000679c3 */ /* 0x000e220000008800 */
[-C--:B------:R-:W-:Y:S01]  /*00d0*/  LEA.HI R5, R3, R3.reuse, RZ, 0x1 ;  /* 0x0000000303057211 */ /* 0x080fe200078f08ff */
[----:B------:R-:W-:Y:S01]  /*00e0*/  UMOV UR4, 0x400 ;  /* 0x0000040000047882 */ /* 0x000fe20000000000 */
[----:B------:R-:W-:Y:S01]  /*00f0*/  IMAD R7, R4, R3, R25 ;  /* 0x0000000304077224 */ /* 0x000fe200078e0219 */
[----:B------:R-:W-:Y:S01]  /*0100*/  UIADD3 UR5, UPT, UPT, UR4, 0x10, URZ ;  /* 0x0000001004057890 */ /* 0x000fe2000fffe0ff */
[----:B------:R-:W-:Y:S02]  /*0110*/  SHF.R.S32.HI R5, RZ, 0x1, R5 ;  /* 0x00000001ff057819 */ /* 0x000fe40000011405 */
[----:B------:R-:W-:Y:S02]  /*0120*/  MOV R15, RZ ;  /* 0x000000ff000f7202 */ /* 0x000fe40000000f00 */
[----:B------:R-:W-:-:S04]  /*0130*/  IADD3 R2, PT, PT, R5, -0x1, RZ ;  /* 0xffffffff05027810 */ /* 0x000fc80007ffe0ff */
[----:B------:R-:W-:Y:S02]  /*0140*/  ISETP.GE.U32.AND P0, PT, R2, 0x7, PT ;  /* 0x000000070200780c */ /* 0x000fe40003f06070 */
[----:B------:R-:W-:Y:S01]  /*0150*/  MOV R2, RZ ;  /* 0x000000ff00027202 */ /* 0x000fe20000000f00 */
[----:B0-----:R-:W-:Y:S02]  /*0160*/  ULEA UR4, UR6, UR4, 0x18 ;  /* 0x0000000406047291 */ /* 0x001fe4000f8ec0ff */
[----:B------:R-:W-:-:S04]  /*0170*/  ULEA UR5, UR6, UR5, 0x18 ;  /* 0x0000000506057291 */ /* 0x000fc8000f8ec0ff */
[C---:B------:R-:W-:Y:S02]  /*0180*/  LEA R8, R0.reuse, UR4, 0x3 ;  /* 0x0000000400087c11 */ /* 0x040fe4000f8e18ff */
[C---:B------:R-:W-:Y:S02]  /*0190*/  LEA R9, R25.reuse, UR5, 0x2 ;  /* 0x0000000519097c11 */ /* 0x040fe4000f8e10ff */
[----:B------:R-:W-:Y:S02]  /*01a0*/  LEA R10, R25, R8, 0x2 ;  /* 0x00000008190a7211 */ /* 0x000fe400078e10ff */
[----:B------:R-:W-:Y:S01]  /*01b0*/  LEA R11, R0, R9, 0x3 ;  /* 0x00000009000b7211 */ /* 0x000fe200078e18ff */
[----:B------:R-:W-:Y:S06]  /*01c0*/  @!P0 BRA `(.L_x_1) ;  /* 0x00000008002c8947 */ /* 0x000fec0003800000 */
[C---:B------:R-:W-:Y:S01]  /*01d0*/  IADD3 R2, PT, PT, R0.reuse, 0xe, RZ ;  /* 0x0000000e00027810 */ /* 0x040fe20007ffe0ff */
[CCC-:B------:R-:W-:Y:S01]  /*01e0*/  IMAD R27, R0.reuse, R3.reuse, R25.reuse ;  /* 0x00000003001b7224 */ /* 0x1c0fe200078e0219 */
[C---:B------:R-:W-:Y:S02]  /*01f0*/  IADD3 R12, PT, PT, R0.reuse, 0xc, RZ ;  /* 0x0000000c000c7810 */ /* 0x040fe40007ffe0ff */
[----:B------:R-:W-:Y:S01]  /*0200*/  IADD3 R16, PT, PT, R0, 0xa, RZ ;  /* 0x0000000a00107810 */ /* 0x000fe20007ffe0ff */
[-CC-:B------:R-:W-:Y:S01]  /*0210*/  IMAD R13, R2, R3.reuse, R25.reuse ;  /* 0x00000003020d7224 */ /* 0x180fe200078e0219 */
        /* <DEDUP_REMOVED lines=8> */
[----:B------:R-:W-:Y:S01]  /*02a0*/  LOP3.LUT R12, R5, 0x3ffffff8, RZ, 0xc0, !PT ;  /* 0x3ffffff8050c7812 */ /* 0x000fe200078ec0ff */
[--C-:B------:R-:W-:Y:S01]  /*02b0*/  IMAD R23, R22, R3, R25.reuse ;  /* 0x0000000316177224 */ /* 0x100fe200078e0219 */
[----:B------:R-:W-:Y:S01]  /*02c0*/  LEA R34, R14, R27, 0x1 ;  /* 0x0000001b0e227211 */ /* 0x000fe200078e08ff */
[----:B------:R-:W-:Y:S01]  /*02d0*/  IMAD R25, R24, R3, R25 ;  /* 0x0000000318197224 */ /* 0x000fe200078e0219 */
[----:B------:R-:W-:-:S02]  /*02e0*/  LEA R24, R14, R13, 0x1 ;  /* 0x0000000d0e187211 */ /* 0x000fc400078e08ff */
[C---:B------:R-:W-:Y:S02]  /*02f0*/  LEA R16, R14.reuse, R15, 0x1 ;  /* 0x0000000f0e107211 */ /* 0x040fe400078e08ff */
[C---:B------:R-:W-:Y:S02]  /*0300*/  LEA R26, R14.reuse, R17, 0x1 ;  /* 0x000000110e1a7211 */ /* 0x040fe400078e08ff */
[C---:B------:R-:W-:Y:S02]  /*0310*/  LEA R28, R14.reuse, R19, 0x1 ;  /* 0x000000130e1c7211 */ /* 0x040fe400078e08ff */
[C---:B------:R-:W-:Y:S02]  /*0320*/  LEA R30, R14.reuse, R21, 0x1 ;  /* 0x000000150e1e7211 */ /* 0x040fe400078e08ff */
[C---:B------:R-:W-:Y:S02]  /*0330*/  LEA R32, R14.reuse, R23, 0x1 ;  /* 0x000000170e207211 */ /* 0x040fe400078e08ff */
[----:B------:R-:W-:-:S02]  /*0340*/  LEA R14, R14, R25, 0x1 ;  /* 0x000000190e0e7211 */ /* 0x000fc400078e08ff */
[----:B------:R-:W-:Y:S02]  /*0350*/  MOV R15, RZ ;  /* 0x000000ff000f7202 */ /* 0x000fe40000000f00 */
[----:B------:R-:W-:Y:S02]  /*0360*/  MOV R2, R7 ;  /* 0x0000000700027202 */ /* 0x000fe40000000f00 */
[----:B------:R-:W-:-:S07]  /*0370*/  IADD3 R13, PT, PT, -R12, RZ, RZ ;  /* 0x000000ff0c0d7210 */ /* 0x000fce0007ffe1ff */
.L_x_2:
[----:B------:R-:W0:Y:S08]  /*0380*/  LDC.64 R36, c[0x0][0x380] ;  /* 0x0000e000ff247b82 */ /* 0x000e300000000a00 */
[----:B------:R-:W1:Y:S01]  /*0390*/  LDC.64 R20, c[0x0][0x388] ;  /* 0x0000e200ff147b82 */ /* 0x000e620000000a00 */
[----:B0-----:R-:W-:-:S05]  /*03a0*/  IMAD.WIDE R36, R2, 0x4, R36 ;  /* 0x0000000402247825 */ /* 0x001fca00078e0224 */
[----:B------:R-:W2:Y:S01]  /*03b0*/  LDG.E R17, desc[UR8][R36.64] ;  /* 0x0000000824117981 */ /* 0x000ea2000c1e1900 */
[----:B-1----:R-:W-:-:S05]  /*03c0*/  IMAD.WIDE.U32 R22, R34, 0x4, R20 ;  /* 0x0000000422167825 */ /* 0x002fca00078e0014 */
[----:B------:R0:W3:Y:S02]  /*03d0*/  LDG.E R25, desc[UR8][R22.64] ;  /* 0x0000000816197981 */ /* 0x0000e4000c1e1900 */
[----:B0-----:R-:W-:Y:S02]  /*03e0*/  IMAD.WIDE.U32 R22, R14, 0x4, R20 ;  /* 0x000000040e167825 */ /* 0x001fe400078e0014 */
[----:B--2---:R-:W-:Y:S04]  /*03f0*/  STS [R10], R17 ;  /* 0x000000110a007388 */ /* 0x004fe80000000800 */
[----:B---3--:R-:W-:Y:S01]  /*0400*/  STS [R11], R25 ;  /* 0x000000190b007388 */ /* 0x008fe20000000800 */
[----:B------:R-:W-:Y:S06]  /*0410*/  BAR.SYNC.DEFER_BLOCKING 0x0 ;  /* 0x0000000000007b1d */ /* 0x000fec0000010000 */
[----:B------:R-:W-:Y:S04]  /*0420*/  LDS R27, [R9] ;  /* 0x00000000091b7984 */ /* 0x000fe80000000800 */
[----:B------:R-:W-:Y:S04]  /*0430*/  LDS R29, [R9+0x8] ;  /* 0x00000800091d7984 */ /* 0x000fe80000000800 */
[----:B------:R-:W0:Y:S01]  /*0440*/  LDS.64 R18, [R8] ;  /* 0x0000000008127984 */ /* 0x000e220000000a00 */
[----:B------:R-:W-:Y:S06]  /*0450*/  BAR.SYNC.DEFER_BLOCKING 0x0 ;  /* 0x0000000000007b1d */ /* 0x000fec0000010000 */
[----:B------:R-:W2:Y:S04]  /*0460*/  LDG.E R31, desc[UR8][R36.64+0x8] ;  /* 0x00000808241f7981 */ /* 0x000ea8000c1e1900 */
[----:B------:R1:W3:Y:S01]  /*0470*/  LDG.E R33, desc[UR8][R22.64] ;  /* 0x0000000816217981 */ /* 0x0002e2000c1e1900 */
[----:B0-----:R-:W-:-:S04]  /*0480*/  FFMA R18, R18, R27, R15 ;  /* 0x0000001b12127223 */ /* 0x001fc8000000000f */
[----:B------:R-:W-:Y:S01]  /*0490*/  FFMA R29, R29, R19, R18 ;  /* 0x000000131d1d7223 */ /* 0x000fe20000000012 */
[----:B-1----:R-:W-:Y:S01]  /*04a0*/  IMAD.WIDE.U32 R22, R32, 0x4, R20 ;  /* 0x0000000420167825 */ /* 0x002fe200078e0014 */
        /* <DEDUP_REMOVED lines=47> */
[--C-:B-1----:R-:W-:Y:S01]  /*07a0*/  IMAD.WIDE.U32 R22, R16, 0x4, R20.reuse ;  /* 0x0000000410167825 */ /* 0x102fe200078e0014 */
        /* <DEDUP_REMOVED lines=8> */
[----:B------:R1:W3:Y:S02]  /*0830*/  LDG.E R27, desc[UR8][R22.64] ;  /* 0x00000008161b7981 */ /* 0x0002e4000c1e1900 */
[----:B-1----:R-:W-:-:S02]  /*0840*/  IMAD.WIDE.U32 R22, R24, 0x4, R20 ;  /* 0x0000000418167825 */ /* 0x002fc400078e0014 */
[----:B--2---:R-:W-:Y:S04]  /*0850*/  STS [R10], R35 ;  /* 0x000000230a007388 */ /* 0x004fe80000000800 */
[----:B---3--:R-:W-:Y:S01]  /*0860*/  STS [R11], R27 ;  /* 0x0000001b0b007388 */ /* 0x008fe20000000800 */
[----:B------:R-:W-:Y:S06]  /*0870*/  BAR.SYNC.DEFER_BLOCKING 0x0 ;  /* 0x0000000000007b1d */ /* 0x000fec0000010000 */
[----:B------:R-:W-:Y:S04]  /*0880*/  LDS R29, [R9] ;  /* 0x00000000091d7984 */ /* 0x000fe80000000800 */
[----:B------:R-:W-:Y:S04]  /*0890*/  LDS R27, [R9+0x8] ;  /* 0x00000800091b7984 */ /* 0x000fe80000000800 */
[----:B------:R-:W1:Y:S01]  /*08a0*/  LDS.64 R20, [R8] ;  /* 0x0000000008147984 */ /* 0x000e620000000a00 */
[----:B------:R-:W-:Y:S06]  /*08b0*/  BAR.SYNC.DEFER_BLOCKING 0x0 ;  /* 0x0000000000007b1d */ /* 0x000fec0000010000 */
[----:B------:R-:W2:Y:S04]  /*08c0*/  LDG.E R37, desc[UR8][R36.64+0x38] ;  /* 0x0000380824257981 */ /* 0x000ea8000c1e1900 */
[----:B------:R-:W3:Y:S01]  /*08d0*/  LDG.E R22, desc[UR8][R22.64] ;  /* 0x0000000816167981 */ /* 0x000ee2000c1e1900 */
[----:B0-----:R-:W-:Y:S01]  /*08e0*/  FFMA R18, R18, R17, R15 ;  /* 0x0000001112127223 */ /* 0x001fe2000000000f */
[----:B------:R-:W-:-:S03]  /*08f0*/  IADD3 R13, PT, PT, R13, 0x8, RZ ;  /* 0x000000080d0d7810 */ /* 0x000fc60007ffe0ff */
[----:B------:R-:W-:Y:S01]  /*0900*/  FFMA R19, R25, R19, R18 ;  /* 0x0000001319137223 */ /* 0x000fe20000000012 */
[----:B------:R-:W-:-:S03]  /*0910*/  ISETP.NE.AND P0, PT, R13, RZ, PT ;  /* 0x000000ff0d00720c */ /* 0x000fc60003f05270 */
[----:B-1----:R-:W-:-:S04]  /*0920*/  FFMA R20, R20, R29, R19 ;  /* 0x0000001d14147223 */ /* 0x002fc80000000013 */
[----:B------:R-:W-:Y:S01]  /*0930*/  FFMA R21, R27, R21, R20 ;  /* 0x000000151b157223 */ /* 0x000fe20000000014 */
[----:B------:R-:W-:Y:S02]  /*0940*/  IADD3 R2, PT, PT, R2, 0x10, RZ ;  /* 0x0000001002027810 */ /* 0x000fe40007ffe0ff */
[C---:B------:R-:W-:Y:S02]  /*0950*/  LEA R34, R3.reuse, R34, 0x4 ;  /* 0x0000002203227211 */ /* 0x040fe400078e20ff */
[C---:B------:R-:W-:Y:S02]  /*0960*/  LEA R14, R3.reuse, R14, 0x4 ;  /* 0x0000000e030e7211 */ /* 0x040fe400078e20ff */
[C---:B------:R-:W-:Y:S02]  /*0970*/  LEA R32, R3.reuse, R32, 0x4 ;  /* 0x0000002003207211 */ /* 0x040fe400078e20ff */
[C---:B------:R-:W-:Y:S02]  /*0980*/  LEA R30, R3.reuse, R30, 0x4 ;  /* 0x0000001e031e7211 */ /* 0x040fe400078e20ff */
[----:B------:R-:W-:-:S02]  /*0990*/  LEA R28, R3, R28, 0x4 ;  /* 0x0000001c031c7211 */ /* 0x000fc400078e20ff */
[C---:B------:R-:W-:Y:S02]  /*09a0*/  LEA R26, R3.reuse, R26, 0x4 ;  /* 0x0000001a031a7211 */ /* 0x040fe400078e20ff */
[C---:B------:R-:W-:Y:S02]  /*09b0*/  LEA R24, R3.reuse, R24, 0x4 ;  /* 0x0000001803187211 */ /* 0x040fe400078e20ff */
[----:B------:R-:W-:Y:S01]  /*09c0*/  LEA R16, R3, R16, 0x4 ;  /* 0x0000001003107211 */ /* 0x000fe200078e20ff */
[----:B--2---:R-:W-:Y:S04]  /*09d0*/  STS [R10], R37 ;  /* 0x000000250a007388 */ /* 0x004fe80000000800 */
[----:B---3--:R-:W-:Y:S01]  /*09e0*/  STS [R11], R22 ;  /* 0x000000160b007388 */ /* 0x008fe20000000800 */
[----:B------:R-:W-:Y:S06]  /*09f0*/  BAR.SYNC.DEFER_BLOCKING 0x0 ;  /* 0x0000000000007b1d */ /* 0x000fec0000010000 */
[----:B------:R-:W-:Y:S04]  /*0a00*/  LDS R33, [R9] ;  /* 0x0000000009217984 */ /* 0x000fe80000000800 */
[----:B------:R-:W0:Y:S04]  /*0a10*/  LDS.64 R22, [R8] ;  /* 0x0000000008167984 */ /* 0x000e280000000a00 */
[----:B------:R-:W1:Y:S01]  /*0a20*/  LDS R31, [R9+0x8] ;  /* 0x00000800091f7984 */ /* 0x000e620000000800 */
[----:B0-----:R-:W-:-:S04]  /*0a30*/  FFMA R22, R22, R33, R21 ;  /* 0x0000002116167223 */ /* 0x001fc80000000015 */
[----:B-1----:R-:W-:Y:S01]  /*0a40*/  FFMA R15, R31, R23, R22 ;  /* 0x000000171f0f7223 */ /* 0x002fe20000000016 */
[----:B------:R-:W-:Y:S06]  /*0a50*/  BAR.SYNC.DEFER_BLOCKING 0x0 ;  /* 0x0000000000007b1d */ /* 0x000fec0000010000 */
[----:B------:R-:W-:Y:S05]  /*0a60*/  @P0 BRA `(.L_x_2) ;  /* 0xfffffff800440947 */ /* 0x000fea000383ffff */
[----:B------:R-:W-:-:S07]  /*0a70*/  MOV R2, R12 ;  /* 0x0000000c00027202 */ /* 0x000fce0000000f00 */
.L_x_1:
[----:B------:R-:W-:-:S13]  /*0a80*/  LOP3.LUT P0, R12, R5, 0x7, RZ, 0xc0, !PT ;  /* 0x00000007050c7812 */ /* 0x000fda000780c0ff */
[----:B------:R-:W-:Y:S05]  /*0a90*/  @!P0 BRA `(.L_x_0) ;  /* 0x0000000400f08947 */ /* 0x000fea0003800000 */
[----:B------:R-:W-:Y:S02]  /*0aa0*/  ISETP.GE.U32.AND P0, PT, R12, 0x4, PT ;  /* 0x000000040c00780c */ /* 0x000fe40003f06070 */
[----:B------:R-:W-:-:S04]  /*0ab0*/  LOP3.LUT R31, R5, 0x3, RZ, 0xc0, !PT ;  /* 0x00000003051f7812 */ /* 0x000fc800078ec0ff */
[----:B------:R-:W-:-:S07]  /*0ac0*/  ISETP.NE.AND P1, PT, R31, RZ, PT ;  /* 0x000000ff1f00720c */ /* 0x000fce0003f25270 */
[----:B------:R-:W-:Y:S06]  /*0ad0*/  @!P0 BRA `(.L_x_3) ;  /* 0x0000000000f88947 */ /* 0x000fec0003800000 */
[----:B------:R-:W0:Y:S01]  /*0ae0*/  LDC.64 R12, c[0x0][0x380] ;  /* 0x0000e000ff0c7b82 */ /* 0x000e220000000a00 */
[C---:B------:R-:W-:Y:S02]  /*0af0*/  LEA R27, R2.reuse, R0, 0x1 ;  /* 0x00000000021b7211 */ /* 0x040fe400078e08ff */
[----:B------:R-:W-:-:S03]  /*0b00*/  LEA R17, R2, R7, 0x1 ;  /* 0x0000000702117211 */ /* 0x000fc600078e08ff */
[----:B------:R-:W-:Y:S02]  /*0b10*/  IMAD R19, R27, R3, R6 ;  /* 0x000000031b137224 */ /* 0x000fe400078e0206 */
[----:B------:R-:W1:Y:S01]  /*0b20*/  LDC.64 R20, c[0x0][0x388] ;  /* 0x0000e200ff147b82 */ /* 0x000e620000000a00 */
[----:B0-----:R-:W-:-:S05]  /*0b30*/  IMAD.WIDE R12, R17, 0x4, R12 ;  /* 0x00000004110c7825 */ /* 0x001fca00078e020c */
[----:B------:R-:W2:Y:S01]  /*0b40*/  LDG.E R23, desc[UR8][R12.64] ;  /* 0x000000080c177981 */ /* 0x000ea2000c1e1900 */
[----:B-1----:R-:W-:-:S06]  /*0b50*/  IMAD.WIDE.U32 R18, R19, 0x4, R20 ;  /* 0x0000000413127825 */ /* 0x002fcc00078e0014 */
[----:B------:R-:W3:Y:S01]  /*0b60*/  LDG.E R18, desc[UR8][R18.64] ;  /* 0x0000000812127981 */ /* 0x000ee2000c1e1900 */
[----:B------:R-:W-:-:S05]  /*0b70*/  IADD3 R14, PT, PT, R27, 0x2, RZ ;  /* 0x000000021b0e7810 */ /* 0x000fca0007ffe0ff */
[----:B------:R-:W-:-:S04]  /*0b80*/  IMAD R25, R14, R3, R6 ;  /* 0x000000030e197224 */ /* 0x000fc800078e0206 */
[----:B------:R-:W-:Y:S01]  /*0b90*/  IMAD.WIDE.U32 R24, R25, 0x4, R20 ;  /* 0x0000000419187825 */ /* 0x000fe200078e0014 */
[----:B--2---:R0:W-:Y:S04]  /*0ba0*/  STS [R10], R23 ;  /* 0x000000170a007388 */ /* 0x0041e80000000800 */
        /* <DEDUP_REMOVED lines=8> */
[----:B------:R-:W-:-:S05]  /*0c30*/  IADD3 R19, PT, PT, R27, 0x4, RZ ;  /* 0x000000041b137810 */ /* 0x000fca0007ffe0ff */
[----:B------:R-:W-:-:S04]  /*0c40*/  IMAD R19, R19, R3, R6 ;  /* 0x0000000313137224 */ /* 0x000fc800078e0206 */
[----:B0-----:R-:W-:Y:S01]  /*0c50*/  IMAD.WIDE.U32 R22, R19, 0x4, R20 ;  /* 0x0000000413167825 */ /* 0x001fe200078e0014 */
        /* <DEDUP_REMOVED lines=8> */
[----:B------:R-:W3:Y:S01]  /*0ce0*/  LDG.E R22, desc[UR8][R22.64] ;  /* 0x0000000816167981 */ /* 0x000ee2000c1e1900 */
[----:B------:R-:W-:-:S05]  /*0cf0*/  IADD3 R27, PT, PT, R27, 0x6, RZ ;  /* 0x000000061b1b7810 */ /* 0x000fca0007ffe0ff */
[----:B------:R-:W-:-:S04]  /*0d00*/  IMAD R25, R27, R3, R6 ;  /* 0x000000031b197224 */ /* 0x000fc800078e0206 */
[----:B------:R-:W-:Y:S01]  /*0d10*/  IMAD.WIDE.U32 R24, R25, 0x4, R20 ;  /* 0x0000000419187825 */ /* 0x000fe200078e0014 */
[----:B--2---:R-:W-:Y:S04]  /*0d20*/  STS [R10], R35 ;  /* 0x000000230a007388 */ /* 0x004fe80000000800 */
[----:B---3--:R-:W-:Y:S01]  /*0d30*/  STS [R11], R22 ;  /* 0x000000160b007388 */ /* 0x008fe20000000800 */
[----:B------:R-:W-:Y:S06]  /*0d40*/  BAR.SYNC.DEFER_BLOCKING 0x0 ;  /* 0x0000000000007b1d */ /* 0x000fec0000010000 */
[----:B------:R-:W-:Y:S04]  /*0d50*/  LDS R27, [R9] ;  /* 0x00000000091b7984 */ /* 0x000fe80000000800 */
[----:B------:R-:W-:Y:S04]  /*0d60*/  LDS R30, [R9+0x8] ;  /* 0x00000800091e7984 */ /* 0x000fe80000000800 */
[----:B------:R-:W2:Y:S01]  /*0d70*/  LDS.64 R20, [R8] ;  /* 0x0000000008147984 */ /* 0x000ea20000000a00 */
[----:B------:R-:W-:Y:S06]  /*0d80*/  BAR.SYNC.DEFER_BLOCKING 0x0 ;  /* 0x0000000000007b1d */ /* 0x000fec0000010000 */
[----:B------:R-:W3:Y:S04]  /*0d90*/  LDG.E R13, desc[UR8][R12.64+0x18] ;  /* 0x000018080c0d7981 */ /* 0x000ee8000c1e1900 */
[----:B------:R-:W4:Y:S01]  /*0da0*/  LDG.E R24, desc[UR8][R24.64] ;  /* 0x0000000818187981 */ /* 0x000f22000c1e1900 */
[----:B-1----:R-:W-:-:S04]  /*0db0*/  FFMA R15, R16, R14, R15 ;  /* 0x0000000e100f7223 */ /* 0x002fc8000000000f */
[----:B------:R-:W-:-:S04]  /*0dc0*/  FFMA R15, R26, R17, R15 ;  /* 0x000000111a0f7223 */ /* 0x000fc8000000000f */
[----:B0-----:R-:W-:-:S04]  /*0dd0*/  FFMA R15, R18, R29, R15 ;  /* 0x0000001d120f7223 */ /* 0x001fc8000000000f */
[----:B------:R-:W-:-:S04]  /*0de0*/  FFMA R15, R28, R19, R15 ;  /* 0x000000131c0f7223 */ /* 0x000fc8000000000f */
[----:B--2---:R-:W-:-:S04]  /*0df0*/  FFMA R15, R20, R27, R15 ;  /* 0x0000001b140f7223 */ /* 0x004fc8000000000f */
[----:B------:R-:W-:Y:S01]  /*0e00*/  FFMA R15, R30, R21, R15 ;  /* 0x000000151e0f7223 */ /* 0x000fe2000000000f */
[----:B------:R-:W-:-:S04]  /*0e10*/  LEA R2, R2, -R2, 0x1 ;  /* 0x8000000202027211 */ /* 0x000fc800078e08ff */
[----:B------:R-:W-:Y:S01]  /*0e20*/  IADD3 R2, PT, PT, R2, 0x4, RZ ;  /* 0x0000000402027810 */ /* 0x000fe20007ffe0ff */
[----:B---3--:R-:W-:Y:S04]  /*0e30*/  STS [R10], R13 ;  /* 0x0000000d0a007388 */ /* 0x008fe80000000800 */
[----:B----4-:R-:W-:Y:S01]  /*0e40*/  STS [R11], R24 ;  /* 0x000000180b007388 */ /* 0x010fe20000000800 */
[----:B------:R-:W-:Y:S06]  /*0e50*/  BAR.SYNC.DEFER_BLOCKING 0x0 ;  /* 0x0000000000007b1d */ /* 0x000fec0000010000 */
[----:B------:R-:W-:Y:S04]  /*0e60*/  LDS R32, [R9] ;  /* 0x0000000009207984 */ /* 0x000fe80000000800 */
[----:B------:R-:W0:Y:S04]  /*0e70*/  LDS.64 R22, [R8] ;  /* 0x0000000008167984 */ /* 0x000e280000000a00 */
[----:B------:R-:W1:Y:S01]  /*0e80*/  LDS R33, [R9+0x8] ;  /* 0x0000080009217984 */ /* 0x000e620000000800 */
[----:B0-----:R-:W-:-:S04]  /*0e90*/  FFMA R22, R22, R32, R15 ;  /* 0x0000002016167223 */ /* 0x001fc8000000000f */
[----:B-1----:R-:W-:Y:S01]  /*0ea0*/  FFMA R15, R33, R23, R22 ;  /* 0x00000017210f7223 */ /* 0x002fe20000000016 */
[----:B------:R-:W-:Y:S06]  /*0eb0*/  BAR.SYNC.DEFER_BLOCKING 0x0 ;  /* 0x0000000000007b1d */ /* 0x000fec0000010000 */
.L_x_3:
[----:B------:R-:W-:Y:S05]  /*0ec0*/  @!P1 BRA `(.L_x_0) ;  /* 0x0000000000e49947 */ /* 0x000fea0003800000 */
[----:B------:R-:W-:Y:S02]  /*0ed0*/  ISETP.NE.AND P0, PT, R31, 0x1, PT ;  /* 0x000000011f00780c */ /* 0x000fe40003f05270 */
[----:B------:R-:W-:-:S04]  /*0ee0*/  LOP3.LUT R5, R5, 0x1, RZ, 0xc0, !PT ;  /* 0x0000000105057812 */ /* 0x000fc800078ec0ff */
[----:B------:R-:W-:-:S07]  /*0ef0*/  ISETP.NE.U32.AND P1, PT, R5, 0x1, PT ;  /* 0x000000010500780c */ /* 0x000fce0003f25070 */
        /* <DEDUP_REMOVED lines=22> */
[----:B0-----:R-:W-:-:S04]  /*1060*/  FFMA R14, R16, R14, R15 ;  /* 0x0000000e100e7223 */ /* 0x001fc8000000000f */
[----:B------:R-:W-:Y:S01]  /*1070*/  FFMA R17, R23, R17, R14 ;  /* 0x0000001117117223 */ /* 0x000fe2000000000e */
[----:B------:R-:W-:-:S04]  /*1080*/  LEA R2, R2, -R2, 0x1 ;  /* 0x8000000202027211 */ /* 0x000fc800078e08ff */
[----:B------:R-:W-:Y:S01]  /*1090*/  IADD3 R2, PT, PT, R2, 0x2, RZ ;  /* 0x0000000202027810 */ /* 0x000fe20007ffe0ff */
        /* <DEDUP_REMOVED lines=9> */
.L_x_4:
[----:B------:R-:W-:Y:S05]  /*1130*/  @P1 BRA `(.L_x_0) ;  /* 0x0000000000481947 */ /* 0x000fea0003800000 */
[----:B------:R-:W0:Y:S01]  /*1140*/  LDC.64 R12, c[0x0][0x380] ;  /* 0x0000e000ff0c7b82 */ /* 0x000e220000000a00 */
[C---:B------:R-:W-:Y:S02]  /*1150*/  LEA R0, R2.reuse, R0, 0x1 ;  /* 0x0000000002007211 */ /* 0x040fe400078e08ff */
[----:B------:R-:W-:-:S03]  /*1160*/  LEA R7, R2, R7, 0x1 ;  /* 0x0000000702077211 */ /* 0x000fc600078e08ff */
[----:B------:R-:W-:Y:S02]  /*1170*/  IMAD R5, R0, R3, R6 ;  /* 0x0000000300057224 */ /* 0x000fe400078e0206 */
[----:B------:R-:W1:Y:S01]  /*1180*/  LDC.64 R16, c[0x0][0x388] ;  /* 0x0000e200ff107b82 */ /* 0x000e620000000a00 */
[----:B0-----:R-:W-:-:S06]  /*1190*/  IMAD.WIDE R12, R7, 0x4, R12 ;  /* 0x00000004070c7825 */ /* 0x001fcc00078e020c */
[----:B------:R-:W2:Y:S01]  /*11a0*/  LDG.E R13, desc[UR8][R12.64] ;  /* 0x000000080c0d7981 */ /* 0x000ea2000c1e1900 */
[----:B-1----:R-:W-:-:S06]  /*11b0*/  IMAD.WIDE.U32 R16, R5, 0x4, R16 ;  /* 0x0000000405107825 */ /* 0x002fcc00078e0010 */
[----:B------:R-:W3:Y:S04]  /*11c0*/  LDG.E R16, desc[UR8][R16.64] ;  /* 0x0000000810107981 */ /* 0x000ee8000c1e1900 */
        /* <DEDUP_REMOVED lines=9> */
.L_x_0:
[----:B------:R-:W0:Y:S01]  /*1260*/  LDC.64 R8, c[0x0][0x390] ;  /* 0x0000e400ff087b82 */ /* 0x000e220000000a00 */
[----:B------:R-:W-:-:S04]  /*1270*/  IMAD R3, R4, R3, R6 ;  /* 0x0000000304037224 */ /* 0x000fc800078e0206 */
[----:B0-----:R-:W-:-:S05]  /*1280*/  IMAD.WIDE R2, R3, 0x4, R8 ;  /* 0x0000000403027825 */ /* 0x001fca00078e0208 */
[----:B------:R-:W-:Y:S01]  /*1290*/  STG.E desc[UR8][R2.64], R15 ;  /* 0x0000000f02007986 */ /* 0x000fe2000c101908 */
[----:B------:R-:W-:Y:S05]  /*12a0*/  EXIT ;  /* 0x000000000000794d */ /* 0x000fea0003800000 */
.L_x_5:
[----:B------:R-:W-:-:S00]  /*12b0*/  BRA `(.L_x_5) ;  /* 0xfffffffc00fc7947 */ /* 0x000fc0000383ffff */
[----:B------:R-:W-:-:S00]  /*12c0*/  NOP ;  /* 0x0000000000007918 */ /* 0x000fc00000000000 */
        /* <DEDUP_REMOVED lines=11> */
.L_x_6:


//--------------------- .nv.shared._Z12MatMulKernelPfS_S_i --------------------------
	.section	.nv.shared._Z12MatMulKernelPfS_S_i,"aw",@nobits
	.sectionflags	@""
	.align	4
.nv.shared._Z12MatMulKernelPfS_S_i:
	.zero		1056


//--------------------- .nv.shared.reserved.0     --------------------------
	.section	.nv.shared.reserved.0,"aw",@nobits
	.weak		__nv_reservedSMEM_offset_0_alias
	.size		__nv_reservedSMEM_offset_0_alias, 0, 64
	.other		__nv_reservedSMEM_offset_0_alias,@"STO_CUDA_RESERVED_SHARED STV_DEFAULT"
__nv_reservedSMEM_offset_0_alias:
	.zero		0
	.zero		64


//--------------------- .nv.constant0._Z12MatMulKernelPfS_S_i --------------------------
	.section	.nv.constant0._Z12MatMulKernelPfS_S_i,"a",@progbits
	.sectionflags	@""
	.align	4
.nv.constant0._Z12MatMulKernelPfS_S_i:
	.zero		924


//--------------------- SYMBOLS --------------------------

	.type		.nv.reservedSmem.offset0,@object
	.size		.nv.reservedSmem.offset0,0x4
	.type		.nv.reservedSmem.cap,@object
	.size		.nv.reservedSmem.cap,0x4
